	.headerflags	@"EF_CUDA_TEXMODE_UNIFIED EF_CUDA_64BIT_ADDRESS EF_CUDA_ACCELERATORS EF_CUDA_SM90 EF_CUDA_VIRTUAL_SM(EF_CUDA_SM90)"
	.elftype	@"ET_EXEC"


//--------------------- .nv.info                  --------------------------
	.section	.nv.info,"",@"SHT_CUDA_INFO"
	.align	4


	//----- nvinfo : EIATTR_REGCOUNT
	.align		4
        /*0000*/ 	.byte	0x04, 0x2f
        /*0002*/ 	.short	(.L_3 - .L_2)
	.align		4
.L_2:
        /*0004*/ 	.word	index@(triton_poi_fused__native_batch_norm_legit_no_training_24)
        /*0008*/ 	.word	0x00000012


	//----- nvinfo : EIATTR_MIN_STACK_SIZE
	.align		4
.L_3:
        /*000c*/ 	.byte	0x04, 0x12
        /*000e*/ 	.short	(.L_5 - .L_4)
	.align		4
.L_4:
        /*0010*/ 	.word	index@(triton_poi_fused__native_batch_norm_legit_no_training_24)
        /*0014*/ 	.word	0x00000000


	//----- nvinfo : EIATTR_FRAME_SIZE
	.align		4
.L_5:
        /*0018*/ 	.byte	0x04, 0x11
        /*001a*/ 	.short	(.L_7 - .L_6)
	.align		4
.L_6:
        /*001c*/ 	.word	index@(triton_poi_fused__native_batch_norm_legit_no_training_24)
        /*0020*/ 	.word	0x00000000


	//----- nvinfo : EIATTR_MIN_STACK_SIZE
	.align		4
.L_7:
        /*0024*/ 	.byte	0x04, 0x12
        /*0026*/ 	.short	(.L_9 - .L_8)
	.align		4
.L_8:
        /*0028*/ 	.word	index@(triton_poi_fused__native_batch_norm_legit_no_training_24)
        /*002c*/ 	.word	0x00000000
.L_9:


//--------------------- .nv.info.triton_poi_fused__native_batch_norm_legit_no_training_24 --------------------------
	.section	.nv.info.triton_poi_fused__native_batch_norm_legit_no_training_24,"",@"SHT_CUDA_INFO"
	.sectionflags	@""
	.align	4


	//----- nvinfo : EIATTR_CUDA_API_VERSION
	.align		4
        /*0000*/ 	.byte	0x04, 0x37
        /*0002*/ 	.short	(.L_11 - .L_10)
.L_10:
        /*0004*/ 	.word	0x0000007c


	//----- nvinfo : EIATTR_KPARAM_INFO
	.align		4
.L_11:
        /*0008*/ 	.byte	0x04, 0x17
        /*000a*/ 	.short	(.L_13 - .L_12)
.L_12:
        /*000c*/ 	.word	0x00000000
        /*0010*/ 	.short	0x0006
        /*0012*/ 	.short	0x0030
        /*0014*/ 	.byte	0x00, 0xf0, 0x11, 0x00


	//----- nvinfo : EIATTR_KPARAM_INFO
	.align		4
.L_13:
        /*0018*/ 	.byte	0x04, 0x17
        /*001a*/ 	.short	(.L_15 - .L_14)
.L_14:
        /*001c*/ 	.word	0x00000000
        /*0020*/ 	.short	0x0005
        /*0022*/ 	.short	0x0028
        /*0024*/ 	.byte	0x00, 0xf4, 0x21, 0x00


	//----- nvinfo : EIATTR_KPARAM_INFO
	.align		4
.L_15:
        /*0028*/ 	.byte	0x04, 0x17
        /*002a*/ 	.short	(.L_17 - .L_16)
.L_16:
        /*002c*/ 	.word	0x00000000
        /*0030*/ 	.short	0x0004
        /*0032*/ 	.short	0x0020
        /*0034*/ 	.byte	0x00, 0xf4, 0x21, 0x00


	//----- nvinfo : EIATTR_KPARAM_INFO
	.align		4
.L_17:
        /*0038*/ 	.byte	0x04, 0x17
        /*003a*/ 	.short	(.L_19 - .L_18)
.L_18:
        /*003c*/ 	.word	0x00000000
        /*0040*/ 	.short	0x0003
        /*0042*/ 	.short	0x0018
        /*0044*/ 	.byte	0x00, 0xf4, 0x21, 0x00


	//----- nvinfo : EIATTR_KPARAM_INFO
	.align		4
.L_19:
        /*0048*/ 	.byte	0x04, 0x17
        /*004a*/ 	.short	(.L_21 - .L_20)
.L_20:
        /*004c*/ 	.word	0x00000000
        /*0050*/ 	.short	0x0002
        /*0052*/ 	.short	0x0010
        /*0054*/ 	.byte	0x00, 0xf4, 0x21, 0x00


	//----- nvinfo : EIATTR_KPARAM_INFO
	.align		4
.L_21:
        /*0058*/ 	.byte	0x04, 0x17
        /*005a*/ 	.short	(.L_23 - .L_22)
.L_22:
        /*005c*/ 	.word	0x00000000
        /*0060*/ 	.short	0x0001
        /*0062*/ 	.short	0x0008
        /*0064*/ 	.byte	0x00, 0xf4, 0x21, 0x00


	//----- nvinfo : EIATTR_KPARAM_INFO
	.align		4
.L_23:
        /*0068*/ 	.byte	0x04, 0x17
        /*006a*/ 	.short	(.L_25 - .L_24)
.L_24:
        /*006c*/ 	.word	0x00000000
        /*0070*/ 	.short	0x0000
        /*0072*/ 	.short	0x0000
        /*0074*/ 	.byte	0x00, 0xf4, 0x21, 0x00


	//----- nvinfo : EIATTR_SPARSE_MMA_MASK
	.align		4
.L_25:
        /*0078*/ 	.byte	0x03, 0x50
        /*007a*/ 	.short	0x0000


	//----- nvinfo : EIATTR_MAXREG_COUNT
	.align		4
        /*007c*/ 	.byte	0x03, 0x1b
        /*007e*/ 	.short	0x00ff


	//----- nvinfo : EIATTR_EXIT_INSTR_OFFSETS
	.align		4
        /*0080*/ 	.byte	0x04, 0x1c
        /*0082*/ 	.short	(.L_27 - .L_26)


	//   ....[0]....
.L_26:
        /*0084*/ 	.word	0x000002e0


	//   ....[1]....
        /*0088*/ 	.word	0x00000300


	//----- nvinfo : EIATTR_REQNTID
	.align		4
.L_27:
        /*008c*/ 	.byte	0x04, 0x10
        /*008e*/ 	.short	(.L_29 - .L_28)
.L_28:
        /*0090*/ 	.word	0x00000080
        /*0094*/ 	.word	0x00000001
        /*0098*/ 	.word	0x00000001


	//----- nvinfo : EIATTR_CBANK_PARAM_SIZE
	.align		4
.L_29:
        /*009c*/ 	.byte	0x03, 0x19
        /*009e*/ 	.short	0x0034


	//----- nvinfo : EIATTR_PARAM_CBANK
	.align		4
        /*00a0*/ 	.byte	0x04, 0x0a
        /*00a2*/ 	.short	(.L_31 - .L_30)
	.align		4
.L_30:
        /*00a4*/ 	.word	index@(.nv.constant0.triton_poi_fused__native_batch_norm_legit_no_training_24)
        /*00a8*/ 	.short	0x0210
        /*00aa*/ 	.short	0x0034


	//----- nvinfo : EIATTR_SW_WAR
	.align		4
.L_31:
        /*00ac*/ 	.byte	0x04, 0x36
        /*00ae*/ 	.short	(.L_33 - .L_32)
.L_32:
        /*00b0*/ 	.word	0x00000008
.L_33:


//--------------------- .nv.callgraph             --------------------------
	.section	.nv.callgraph,"",@"SHT_CUDA_CALLGRAPH"
	.align	4
	.sectionentsize	8
	.align		4
        /*0000*/ 	.word	0x00000000
	.align		4
        /*0004*/ 	.word	0xffffffff
	.align		4
        /*0008*/ 	.word	0x00000000
	.align		4
        /*000c*/ 	.word	0xfffffffe
	.align		4
        /*0010*/ 	.word	0x00000000
	.align		4
        /*0014*/ 	.word	0xfffffffd
	.align		4
        /*0018*/ 	.word	0x00000000
	.align		4
        /*001c*/ 	.word	0xfffffffc


//--------------------- .nv.constant4             --------------------------
	.section	.nv.constant4,"a",@progbits
	.align	8
	.align		8
.nv.constant4:
        /*0000*/ 	.dword	_$_str
	.align		8
        /*0008*/ 	.dword	_$_str_$_2


//--------------------- .text.triton_poi_fused__native_batch_norm_legit_no_training_24 --------------------------
	.section	.text.triton_poi_fused__native_batch_norm_legit_no_training_24,"ax",@progbits
	.align	128
        .global         triton_poi_fused__native_batch_norm_legit_no_training_24
        .type           triton_poi_fused__native_batch_norm_legit_no_training_24,@function
        .size           triton_poi_fused__native_batch_norm_legit_no_training_24,(.L_x_1 - triton_poi_fused__native_batch_norm_legit_no_training_24)
        .other          triton_poi_fused__native_batch_norm_legit_no_training_24,@"STO_CUDA_ENTRY STV_DEFAULT"
triton_poi_fused__native_batch_norm_legit_no_training_24:
.text.triton_poi_fused__native_batch_norm_legit_no_training_24:
[----:B------:R-:W0:Y:S01]  /*0000*/  LDC R1, c[0x0][0x28] ;  /* 0x00000a00ff017b82 */ /* 0x000e220000000800 */
[----:B------:R-:W1:Y:S07]  /*0010*/  S2R R0, SR_TID.X ;  /* 0x0000000000007919 */ /* 0x000e6e0000002100 */
[----:B------:R-:W2:Y:S01]  /*0020*/  LDC.64 R8, c[0x0][0x220] ;  /* 0x00008800ff087b82 */ /* 0x000ea20000000a00 */
[----:B------:R-:W-:Y:S01]  /*0030*/  HFMA2.MMA R14, -RZ, RZ, 0, 0 ;  /* 0x00000000ff0e7435 */ /* 0x000fe200000001ff */
[----:B------:R-:W-:Y:S01]  /*0040*/  ULDC.64 UR4, c[0x0][0x208] ;  /* 0x0000820000047ab9 */ /* 0x000fe20000000a00 */
[----:B------:R-:W3:Y:S05]  /*0050*/  S2R R3, SR_CTAID.X ;  /* 0x0000000000037919 */ /* 0x000eea0000002500 */
[----:B------:R-:W4:Y:S08]  /*0060*/  LDC.64 R4, c[0x0][0x210] ;  /* 0x00008400ff047b82 */ /* 0x000f300000000a00 */
[----:B------:R-:W5:Y:S08]  /*0070*/  LDC.64 R6, c[0x0][0x218] ;  /* 0x00008600ff067b82 */ /* 0x000f700000000a00 */
[----:B------:R-:W5:Y:S01]  /*0080*/  LDC.64 R10, c[0x0][0x228] ;  /* 0x00008a00ff0a7b82 */ /* 0x000f620000000a00 */
[----:B-1----:R-:W-:-:S07]  /*0090*/  LOP3.LUT R0, R0, 0x7f, RZ, 0xc0, !PT ;  /* 0x0000007f00007812 */ /* 0x002fce00078ec0ff */
[----:B------:R-:W1:Y:S01]  /*00a0*/  LDC.64 R12, c[0x0][0x230] ;  /* 0x00008c00ff0c7b82 */ /* 0x000e620000000a00 */
[----:B---3--:R-:W-:Y:S02]  /*00b0*/  SHF.R.S32.HI R2, RZ, 0x18, R3 ;  /* 0x00000018ff027819 */ /* 0x008fe40000011403 */
[----:B------:R-:W-:Y:S02]  /*00c0*/  LEA R0, R3, R0, 0x7 ;  /* 0x0000000003007211 */ /* 0x000fe400078e38ff */
[----:B------:R-:W-:Y:S02]  /*00d0*/  SGXT R3, R2, 0x1 ;  /* 0x000000010203781a */ /* 0x000fe40000000200 */
[----:B------:R-:W-:Y:S02]  /*00e0*/  ISETP.GE.AND P2, PT, R0, 0x200, PT ;  /* 0x000002000000780c */ /* 0x000fe40003f46270 */
[----:B------:R-:W-:-:S04]  /*00f0*/  LEA.HI R3, R3, R0, RZ, 0x7 ;  /* 0x0000000003037211 */ /* 0x000fc800078f38ff */
[----:B------:R-:W-:-:S04]  /*0100*/  LOP3.LUT R3, R3, 0xffffff80, RZ, 0xc0, !PT ;  /* 0xffffff8003037812 */ /* 0x000fc800078ec0ff */
[----:B------:R-:W-:-:S05]  /*0110*/  IADD3 R15, R0, -R3, RZ ;  /* 0x80000003000f7210 */ /* 0x000fca0007ffe0ff */
[----:B--2---:R-:W-:-:S05]  /*0120*/  IMAD.WIDE R8, R15, 0x4, R8 ;  /* 0x000000040f087825 */ /* 0x004fca00078e0208 */
[----:B------:R2:W3:Y:S01]  /*0130*/  @!P2 LDG.E.EL R14, desc[UR4][R8.64] ;  /* 0x00000004080ea981 */ /* 0x0004e2000c2e1900 */
[----:B------:R-:W-:Y:S01]  /*0140*/  CS2R R2, SRZ ;  /* 0x0000000000027805 */ /* 0x000fe2000001ff00 */
[----:B----4-:R-:W-:-:S04]  /*0150*/  IMAD.WIDE R4, R0, 0x4, R4 ;  /* 0x0000000400047825 */ /* 0x010fc800078e0204 */
[C---:B-----5:R-:W-:Y:S01]  /*0160*/  IMAD.WIDE R6, R15.reuse, 0x4, R6 ;  /* 0x000000040f067825 */ /* 0x060fe200078e0206 */
[----:B------:R4:W5:Y:S03]  /*0170*/  @!P2 LDG.E R2, desc[UR4][R4.64] ;  /* 0x000000040402a981 */ /* 0x000966000c1e1900 */
[C---:B0-2---:R-:W-:Y:S01]  /*0180*/  IMAD.WIDE R8, R15.reuse, 0x4, R10 ;  /* 0x000000040f087825 */ /* 0x045fe200078e020a */
[----:B------:R0:W5:Y:S03]  /*0190*/  @!P2 LDG.E.EL R3, desc[UR4][R6.64] ;  /* 0x000000040603a981 */ /* 0x000166000c2e1900 */
[----:B-1----:R-:W-:Y:S01]  /*01a0*/  IMAD.WIDE R10, R15, 0x4, R12 ;  /* 0x000000040f0a7825 */ /* 0x002fe200078e020c */
[----:B------:R-:W-:Y:S01]  /*01b0*/  CS2R R12, SRZ ;  /* 0x00000000000c7805 */ /* 0x000fe2000001ff00 */
[----:B----4-:R-:W1:Y:S05]  /*01c0*/  LDC.64 R4, c[0x0][0x238] ;  /* 0x00008e00ff047b82 */ /* 0x010e6a0000000a00 */
[----:B------:R-:W2:Y:S04]  /*01d0*/  @!P2 LDG.E.EL R12, desc[UR4][R8.64] ;  /* 0x00000004080ca981 */ /* 0x000ea8000c2e1900 */
[----:B------:R-:W2:Y:S01]  /*01e0*/  @!P2 LDG.E.EL R13, desc[UR4][R10.64] ;  /* 0x000000040a0da981 */ /* 0x000ea2000c2e1900 */
[----:B0-----:R-:W-:Y:S01]  /*01f0*/  MOV R6, 0x3e800000 ;  /* 0x3e80000000067802 */ /* 0x001fe20000000f00 */
[----:B---3--:R-:W-:-:S04]  /*0200*/  FADD R14, R14, 9.9999997473787516356e-06 ;  /* 0x3727c5ac0e0e7421 */ /* 0x008fc80000000000 */
[----:B------:R-:W0:Y:S01]  /*0210*/  MUFU.SQRT R15, R14 ;  /* 0x0000000e000f7308 */ /* 0x000e220000002000 */
[----:B-----5:R-:W-:Y:S01]  /*0220*/  FADD R2, -R3, R2 ;  /* 0x0000000203027221 */ /* 0x020fe20000000100 */
[C---:B0-----:R-:W-:Y:S02]  /*0230*/  FSETP.GT.AND P0, PT, R15.reuse, 8.50705917302346158658e+37, PT ;  /* 0x7e8000000f00780b */ /* 0x041fe40003f04000 */
[----:B------:R-:W-:Y:S02]  /*0240*/  FSETP.GEU.AND P1, PT, R15, 1.175494350822287508e-38, PT ;  /* 0x008000000f00780b */ /* 0x000fe40003f2e000 */
[----:B------:R-:W-:-:S09]  /*0250*/  FSEL R6, R6, 1, P0 ;  /* 0x3f80000006067808 */ /* 0x000fd20000000000 */
[----:B------:R-:W-:Y:S02]  /*0260*/  @P0 FMUL R15, R15, 0.25 ;  /* 0x3e8000000f0f0820 */ /* 0x000fe40000400000 */
[----:B------:R-:W-:Y:S02]  /*0270*/  @!P1 FMUL R6, R6, 16777216 ;  /* 0x4b80000006069820 */ /* 0x000fe40000400000 */
[----:B------:R-:W-:-:S06]  /*0280*/  @!P1 FMUL R15, R15, 16777216 ;  /* 0x4b8000000f0f9820 */ /* 0x000fcc0000400000 */
[----:B------:R-:W0:Y:S02]  /*0290*/  MUFU.RCP R15, R15 ;  /* 0x0000000f000f7308 */ /* 0x000e240000001000 */
[----:B0-----:R-:W-:-:S04]  /*02a0*/  FMUL R3, R15, R6 ;  /* 0x000000060f037220 */ /* 0x001fc80000400000 */
[----:B------:R-:W-:Y:S01]  /*02b0*/  FMUL R6, R2, R3 ;  /* 0x0000000302067220 */ /* 0x000fe20000400000 */
[----:B-1----:R-:W-:-:S04]  /*02c0*/  IMAD.WIDE R2, R0, 0x4, R4 ;  /* 0x0000000400027825 */ /* 0x002fc800078e0204 */
[----:B--2---:R-:W-:Y:S01]  /*02d0*/  FFMA R13, R6, R12, R13 ;  /* 0x0000000c060d7223 */ /* 0x004fe2000000000d */
[----:B------:R-:W-:Y:S06]  /*02e0*/  @P2 EXIT ;  /* 0x000000000000294d */ /* 0x000fec0003800000 */
[----:B------:R-:W-:Y:S01]  /*02f0*/  STG.E desc[UR4][R2.64], R13 ;  /* 0x0000000d02007986 */ /* 0x000fe2000c101904 */
[----:B------:R-:W-:Y:S05]  /*0300*/  EXIT ;  /* 0x000000000000794d */ /* 0x000fea0003800000 */
.L_x_0:
[----:B------:R-:W-:-:S00]  /*0310*/  BRA `(.L_x_0) ;  /* 0xfffffffc00fc7947 */ /* 0x000fc0000383ffff */
[----:B------:R-:W-:-:S00]  /*0320*/  NOP ;  /* 0x0000000000007918 */ /* 0x000fc00000000000 */
        /* <DEDUP_REMOVED lines=13> */
.L_x_1:


//--------------------- .nv.global.init           --------------------------
	.section	.nv.global.init,"aw",@progbits
.nv.global.init:
	.type		_$_str,@object
	.size		_$_str,(_$_str_$_2 - _$_str)
_$_str:
        /*0000*/ 	.byte	0x5f, 0x5f, 0x43, 0x55, 0x44, 0x41, 0x5f, 0x46, 0x54, 0x5a, 0x00
	.type		_$_str_$_2,@object
	.size		_$_str_$_2,(.L_1 - _$_str_$_2)
_$_str_$_2:
        /*000b*/ 	.byte	0x5f, 0x5f, 0x43, 0x55, 0x44, 0x41, 0x5f, 0x50, 0x52, 0x45, 0x43, 0x5f, 0x53, 0x51, 0x52, 0x54
        /*001b*/ 	.byte	0x00
.L_1:


//--------------------- .nv.constant0.triton_poi_fused__native_batch_norm_legit_no_training_24 --------------------------
	.section	.nv.constant0.triton_poi_fused__native_batch_norm_legit_no_training_24,"a",@progbits
	.sectionflags	@""
	.align	4
.nv.constant0.triton_poi_fused__native_batch_norm_legit_no_training_24:
	.zero		580
